//
// Generated by NVIDIA NVVM Compiler
//
// Compiler Build ID: CL-36424714
// Cuda compilation tools, release 13.0, V13.0.88
// Based on NVVM 20.0.0
//

.version 9.0
.target sm_100
.address_size 64

	// .globl	_Z3sumPiS_

.visible .entry _Z3sumPiS_(
	.param .u64 .ptr .align 1 _Z3sumPiS__param_0,
	.param .u64 .ptr .align 1 _Z3sumPiS__param_1
)
{
	.reg .pred 	%p<4>;
	.reg .b32 	%r<14>;
	.reg .b64 	%rd<7>;

	ld.param.u64 	%rd4, [_Z3sumPiS__param_0];
	ld.param.u64 	%rd3, [_Z3sumPiS__param_1];
	cvta.to.global.u64 	%rd1, %rd4;
	mov.u32 	%r1, %tid.x;
	mul.wide.u32 	%rd5, %r1, 4;
	add.s64 	%rd2, %rd1, %rd5;
	setp.gt.u32 	%p1, %r1, 3;
	@%p1 bra 	$L__BB0_2;
	ld.global.u32 	%r2, [%rd2+16];
	ld.global.u32 	%r3, [%rd2];
	add.s32 	%r4, %r3, %r2;
	st.global.u32 	[%rd2], %r4;
$L__BB0_2:
	setp.gt.u32 	%p2, %r1, 1;
	@%p2 bra 	$L__BB0_4;
	ld.global.u32 	%r5, [%rd2+8];
	ld.global.u32 	%r6, [%rd2];
	add.s32 	%r7, %r6, %r5;
	st.global.u32 	[%rd2], %r7;
$L__BB0_4:
	setp.ne.s32 	%p3, %r1, 0;
	@%p3 bra 	$L__BB0_6;
	ld.global.u32 	%r8, [%rd1+4];
	ld.global.u32 	%r9, [%rd2];
	add.s32 	%r10, %r9, %r8;
	st.global.u32 	[%rd2], %r10;
$L__BB0_6:
	cvta.to.global.u64 	%rd6, %rd3;
	ld.global.u32 	%r11, [%rd1];
	ld.global.u32 	%r12, [%rd1+32];
	add.s32 	%r13, %r12, %r11;
	st.global.u32 	[%rd1], %r13;
	st.global.u32 	[%rd6], %r13;
	ret;

}


// ===== COMPILED SASS (sm_100) =====

	.target	sm_100

	.elftype	@"ET_EXEC"


//--------------------- .note.nv.tkinfo           --------------------------
	.section	.note.nv.tkinfo,"",@"SHT_NOTE"
	.sectionflags	@"SHF_NOTE_NV_TKINFO"
	.tkinfo
        /*0018*/ 	.word	0x00000002
        /*0030*/ 	.string	""
        /*0030*/ 	.string	"ptxas"
        /*0030*/ 	.string	"Cuda compilation tools, release 13.0, V13.0.88"
        /*0030*/ 	.string	"Build cuda_13.0.r13.0/compiler.36424714_0"
        /*0030*/ 	.string	"-arch sm_100 -m 64 "



//--------------------- .note.nv.cuinfo           --------------------------
	.section	.note.nv.cuinfo,"",@"SHT_NOTE"
	.sectionflags	@"SHF_NOTE_NV_CUINFO"
        /*0018*/ 	.short	0x0002
        /*001a*/ 	.short	0x0064
        /*001c*/ 	.short	0x0082
	.zero		2


//--------------------- .nv.info                  --------------------------
	.section	.nv.info,"",@"SHT_CUDA_INFO"
	.align	4


	//----- nvinfo : EIATTR_REGCOUNT
	.align		4
        /*0000*/ 	.byte	0x04, 0x2f
        /*0002*/ 	.short	(.L_1 - .L_0)
	.align		4
.L_0:
        /*0004*/ 	.word	index@(_Z3sumPiS_)
        /*0008*/ 	.word	0x0000000c


	//----- nvinfo : EIATTR_FRAME_SIZE
	.align		4
.L_1:
        /*000c*/ 	.byte	0x04, 0x11
        /*000e*/ 	.short	(.L_3 - .L_2)
	.align		4
.L_2:
        /*0010*/ 	.word	index@(_Z3sumPiS_)
        /*0014*/ 	.word	0x00000000


	//----- nvinfo : EIATTR_MIN_STACK_SIZE
	.align		4
.L_3:
        /*0018*/ 	.byte	0x04, 0x12
        /*001a*/ 	.short	(.L_5 - .L_4)
	.align		4
.L_4:
        /*001c*/ 	.word	index@(_Z3sumPiS_)
        /*0020*/ 	.word	0x00000000
.L_5:


//--------------------- .nv.compat                --------------------------
	.section	.nv.compat,"",@"SHT_CUDA_COMPAT_INFO"
	.align	4
        /*0000*/ 	.byte	0x02, 0x09, 0x00, 0x00, 0x02, 0x02, 0x01, 0x00, 0x02, 0x05, 0x05, 0x00, 0x03, 0x07, 0x01, 0x01
        /*0010*/ 	.byte	0x02, 0x03, 0x00, 0x00, 0x02, 0x06, 0x01, 0x00, 0x04, 0x0b, 0x08, 0x00, 0x09, 0x00, 0x00, 0x00
        /*0020*/ 	.byte	0x00, 0x00, 0x00, 0x00


//--------------------- .nv.info._Z3sumPiS_       --------------------------
	.section	.nv.info._Z3sumPiS_,"",@"SHT_CUDA_INFO"
	.sectionflags	@""
	.align	4


	//----- nvinfo : EIATTR_CUDA_API_VERSION
	.align		4
        /*0000*/ 	.byte	0x04, 0x37
        /*0002*/ 	.short	(.L_7 - .L_6)
.L_6:
        /*0004*/ 	.word	0x00000082


	//----- nvinfo : EIATTR_KPARAM_INFO
	.align		4
.L_7:
        /*0008*/ 	.byte	0x04, 0x17
        /*000a*/ 	.short	(.L_9 - .L_8)
.L_8:
        /*000c*/ 	.word	0x00000000
        /*0010*/ 	.short	0x0001
        /*0012*/ 	.short	0x0008
        /*0014*/ 	.byte	0x00, 0xf5, 0x21, 0x00


	//----- nvinfo : EIATTR_KPARAM_INFO
	.align		4
.L_9:
        /*0018*/ 	.byte	0x04, 0x17
        /*001a*/ 	.short	(.L_11 - .L_10)
.L_10:
        /*001c*/ 	.word	0x00000000
        /*0020*/ 	.short	0x0000
        /*0022*/ 	.short	0x0000
        /*0024*/ 	.byte	0x00, 0xf5, 0x21, 0x00


	//----- nvinfo : EIATTR_SPARSE_MMA_MASK
	.align		4
.L_11:
        /*0028*/ 	.byte	0x03, 0x50
        /*002a*/ 	.short	0x0000


	//----- nvinfo : EIATTR_MAXREG_COUNT
	.align		4
        /*002c*/ 	.byte	0x03, 0x1b
        /*002e*/ 	.short	0x00ff


	//----- nvinfo : EIATTR_MERCURY_ISA_VERSION
	.align		4
        /*0030*/ 	.byte	0x03, 0x5f
        /*0032*/ 	.short	0x0101


	//----- nvinfo : EIATTR_VRC_CTA_INIT_COUNT
	.align		4
        /*0034*/ 	.byte	0x02, 0x4a
	.zero		1
	.zero		1


	//----- nvinfo : EIATTR_EXIT_INSTR_OFFSETS
	.align		4
        /*0038*/ 	.byte	0x04, 0x1c
        /*003a*/ 	.short	(.L_13 - .L_12)


	//   ....[0]....
.L_12:
        /*003c*/ 	.word	0x00000250


	//----- nvinfo : EIATTR_CRS_STACK_SIZE
	.align		4
.L_13:
        /*0040*/ 	.byte	0x04, 0x1e
        /*0042*/ 	.short	(.L_15 - .L_14)
.L_14:
        /*0044*/ 	.word	0x00000000


	//----- nvinfo : EIATTR_CBANK_PARAM_SIZE
	.align		4
.L_15:
        /*0048*/ 	.byte	0x03, 0x19
        /*004a*/ 	.short	0x0010


	//----- nvinfo : EIATTR_PARAM_CBANK
	.align		4
        /*004c*/ 	.byte	0x04, 0x0a
        /*004e*/ 	.short	(.L_17 - .L_16)
	.align		4
.L_16:
        /*0050*/ 	.word	index@(.nv.constant0._Z3sumPiS_)
        /*0054*/ 	.short	0x0380
        /*0056*/ 	.short	0x0010


	//----- nvinfo : EIATTR_SW_WAR
	.align		4
.L_17:
        /*0058*/ 	.byte	0x04, 0x36
        /*005a*/ 	.short	(.L_19 - .L_18)
.L_18:
        /*005c*/ 	.word	0x00000008
.L_19:


//--------------------- .nv.callgraph             --------------------------
	.section	.nv.callgraph,"",@"SHT_CUDA_CALLGRAPH"
	.align	4
	.sectionentsize	8
	.align		4
        /*0000*/ 	.word	0x00000000
	.align		4
        /*0004*/ 	.word	0xffffffff
	.align		4
        /*0008*/ 	.word	0x00000000
	.align		4
        /*000c*/ 	.word	0xfffffffe
	.align		4
        /*0010*/ 	.word	0x00000000
	.align		4
        /*0014*/ 	.word	0xfffffffd
	.align		4
        /*0018*/ 	.word	0x00000000
	.align		4
        /*001c*/ 	.word	0xfffffffc


//--------------------- .text._Z3sumPiS_          --------------------------
	.section	.text._Z3sumPiS_,"ax",@progbits
	.align	128
        .global         _Z3sumPiS_
        .type           _Z3sumPiS_,@function
        .size           _Z3sumPiS_,(.L_x_7 - _Z3sumPiS_)
        .other          _Z3sumPiS_,@"STO_CUDA_ENTRY STV_DEFAULT"
_Z3sumPiS_:
.text._Z3sumPiS_:
[----:B------:R-:W-:Y:S01]  /*0000*/  LDC R1, c[0x0][0x37c] ;  /* 0x0000df00ff017b82 */ /* 0x000fe20000000800 */
[----:B------:R-:W0:Y:S07]  /*0010*/  S2R R7, SR_TID.X ;  /* 0x0000000000077919 */ /* 0x000e2e0000002100 */
[----:B------:R-:W1:Y:S01]  /*0020*/  LDC.64 R4, c[0x0][0x380] ;  /* 0x0000e000ff047b82 */ /* 0x000e620000000a00 */
[----:B------:R-:W2:Y:S01]  /*0030*/  LDCU.64 UR4, c[0x0][0x358] ;  /* 0x00006b00ff0477ac */ /* 0x000ea20008000a00 */
[----:B------:R-:W-:Y:S06]  /*0040*/  BSSY.RECONVERGENT B0, `(.L_x_0) ;  /* 0x000000b000007945 */ /* 0x000fec0003800200 */
[----:B------:R-:W3:Y:S01]  /*0050*/  LDC.64 R2, c[0x0][0x380] ;  /* 0x0000e000ff027b82 */ /* 0x000ee20000000a00 */
[C---:B0-----:R-:W-:Y:S01]  /*0060*/  ISETP.GT.U32.AND P0, PT, R7.reuse, 0x3, PT ;  /* 0x000000030700780c */ /* 0x041fe20003f04070 */
[C---:B-1----:R-:W-:Y:S01]  /*0070*/  IMAD.WIDE.U32 R4, R7.reuse, 0x4, R4 ;  /* 0x0000000407047825 */ /* 0x042fe200078e0004 */
[----:B------:R-:W-:-:S02]  /*0080*/  ISETP.GT.U32.AND P1, PT, R7, 0x1, PT ;  /* 0x000000010700780c */ /* 0x000fc40003f24070 */
[----:B------:R-:W-:-:S09]  /*0090*/  ISETP.NE.AND P2, PT, R7, RZ, PT ;  /* 0x000000ff0700720c */ /* 0x000fd20003f45270 */
[----:B--2---:R-:W-:Y:S05]  /*00a0*/  @P0 BRA `(.L_x_1) ;  /* 0x0000000000100947 */ /* 0x004fea0003800000 */
[----:B------:R-:W2:Y:S04]  /*00b0*/  LDG.E R0, desc[UR4][R4.64+0x10] ;  /* 0x0000100404007981 */ /* 0x000ea8000c1e1900 */
[----:B------:R-:W2:Y:S02]  /*00c0*/  LDG.E R7, desc[UR4][R4.64] ;  /* 0x0000000404077981 */ /* 0x000ea4000c1e1900 */
[----:B--2---:R-:W-:-:S05]  /*00d0*/  IMAD.IADD R7, R0, 0x1, R7 ;  /* 0x0000000100077824 */ /* 0x004fca00078e0207 */
[----:B------:R0:W-:Y:S02]  /*00e0*/  STG.E desc[UR4][R4.64], R7 ;  /* 0x0000000704007986 */ /* 0x0001e4000c101904 */
.L_x_1:
[----:B------:R-:W-:Y:S05]  /*00f0*/  BSYNC.RECONVERGENT B0 ;  /* 0x0000000000007941 */ /* 0x000fea0003800200 */
.L_x_0:
[----:B------:R-:W-:Y:S04]  /*0100*/  BSSY.RECONVERGENT B0, `(.L_x_2) ;  /* 0x0000006000007945 */ /* 0x000fe80003800200 */
[----:B------:R-:W-:Y:S05]  /*0110*/  @P1 BRA `(.L_x_3) ;  /* 0x0000000000101947 */ /* 0x000fea0003800000 */
[----:B------:R-:W2:Y:S04]  /*0120*/  LDG.E R0, desc[UR4][R4.64+0x8] ;  /* 0x0000080404007981 */ /* 0x000ea8000c1e1900 */
[----:B0-----:R-:W2:Y:S02]  /*0130*/  LDG.E R7, desc[UR4][R4.64] ;  /* 0x0000000404077981 */ /* 0x001ea4000c1e1900 */
[----:B--2---:R-:W-:-:S05]  /*0140*/  IMAD.IADD R7, R0, 0x1, R7 ;  /* 0x0000000100077824 */ /* 0x004fca00078e0207 */
[----:B------:R1:W-:Y:S02]  /*0150*/  STG.E desc[UR4][R4.64], R7 ;  /* 0x0000000704007986 */ /* 0x0003e4000c101904 */
.L_x_3:
[----:B------:R-:W-:Y:S05]  /*0160*/  BSYNC.RECONVERGENT B0 ;  /* 0x0000000000007941 */ /* 0x000fea0003800200 */
.L_x_2:
[----:B------:R-:W-:Y:S04]  /*0170*/  BSSY.RECONVERGENT B0, `(.L_x_4) ;  /* 0x0000007000007945 */ /* 0x000fe80003800200 */
[----:B------:R-:W-:Y:S05]  /*0180*/  @P2 BRA `(.L_x_5) ;  /* 0x0000000000142947 */ /* 0x000fea0003800000 */
[----:B01----:R-:W0:Y:S01]  /*0190*/  LDC.64 R6, c[0x0][0x380] ;  /* 0x0000e000ff067b82 */ /* 0x003e220000000a00 */
[----:B------:R-:W2:Y:S04]  /*01a0*/  LDG.E R9, desc[UR4][R4.64] ;  /* 0x0000000404097981 */ /* 0x000ea8000c1e1900 */
[----:B0-----:R-:W2:Y:S02]  /*01b0*/  LDG.E R6, desc[UR4][R6.64+0x4] ;  /* 0x0000040406067981 */ /* 0x001ea4000c1e1900 */
[----:B--2---:R-:W-:-:S05]  /*01c0*/  IADD3 R9, PT, PT, R6, R9, RZ ;  /* 0x0000000906097210 */ /* 0x004fca0007ffe0ff */
[----:B------:R2:W-:Y:S02]  /*01d0*/  STG.E desc[UR4][R4.64], R9 ;  /* 0x0000000904007986 */ /* 0x0005e4000c101904 */
.L_x_5:
[----:B------:R-:W-:Y:S05]  /*01e0*/  BSYNC.RECONVERGENT B0 ;  /* 0x0000000000007941 */ /* 0x000fea0003800200 */
.L_x_4:
[----:B---3--:R-:W3:Y:S04]  /*01f0*/  LDG.E R0, desc[UR4][R2.64] ;  /* 0x0000000402007981 */ /* 0x008ee8000c1e1900 */
[----:B01----:R-:W3:Y:S01]  /*0200*/  LDG.E R7, desc[UR4][R2.64+0x20] ;  /* 0x0000200402077981 */ /* 0x003ee2000c1e1900 */
[----:B--2---:R-:W0:Y:S01]  /*0210*/  LDC.64 R4, c[0x0][0x388] ;  /* 0x0000e200ff047b82 */ /* 0x004e220000000a00 */
[----:B---3--:R-:W-:-:S05]  /*0220*/  IMAD.IADD R7, R0, 0x1, R7 ;  /* 0x0000000100077824 */ /* 0x008fca00078e0207 */
[----:B------:R-:W-:Y:S04]  /*0230*/  STG.E desc[UR4][R2.64], R7 ;  /* 0x0000000702007986 */ /* 0x000fe8000c101904 */
[----:B0-----:R-:W-:Y:S01]  /*0240*/  STG.E desc[UR4][R4.64], R7 ;  /* 0x0000000704007986 */ /* 0x001fe2000c101904 */
[----:B------:R-:W-:Y:S05]  /*0250*/  EXIT ;  /* 0x000000000000794d */ /* 0x000fea0003800000 */
.L_x_6:
[----:B------:R-:W-:-:S00]  /*0260*/  BRA `(.L_x_6) ;  /* 0xfffffffc00fc7947 */ /* 0x000fc0000383ffff */
[----:B------:R-:W-:-:S00]  /*0270*/  NOP ;  /* 0x0000000000007918 */ /* 0x000fc00000000000 */
        /* <DEDUP_REMOVED lines=8> */
.L_x_7:


//--------------------- .nv.shared.reserved.0     --------------------------
	.section	.nv.shared.reserved.0,"aw",@nobits
	.weak		__nv_reservedSMEM_offset_0_alias
	.size		__nv_reservedSMEM_offset_0_alias, 0, 64
	.other		__nv_reservedSMEM_offset_0_alias,@"STO_CUDA_RESERVED_SHARED STV_DEFAULT"
__nv_reservedSMEM_offset_0_alias:
	.zero		0
	.zero		64


//--------------------- .nv.constant0._Z3sumPiS_  --------------------------
	.section	.nv.constant0._Z3sumPiS_,"a",@progbits
	.sectionflags	@""
	.align	4
.nv.constant0._Z3sumPiS_:
	.zero		912


//--------------------- SYMBOLS --------------------------

	.type		.nv.reservedSmem.offset0,@object
	.size		.nv.reservedSmem.offset0,0x4
